//
// Generated by NVIDIA NVVM Compiler
//
// Compiler Build ID: CL-36424714
// Cuda compilation tools, release 13.0, V13.0.88
// Based on NVVM 20.0.0
//

.version 9.0
.target sm_100
.address_size 64

	// .globl	_Z18SimpleAdjustKerneliiPKfPf

.visible .entry _Z18SimpleAdjustKerneliiPKfPf(
	.param .u32 _Z18SimpleAdjustKerneliiPKfPf_param_0,
	.param .u32 _Z18SimpleAdjustKerneliiPKfPf_param_1,
	.param .u64 .ptr .align 1 _Z18SimpleAdjustKerneliiPKfPf_param_2,
	.param .u64 .ptr .align 1 _Z18SimpleAdjustKerneliiPKfPf_param_3
)
{
	.reg .pred 	%p<4>;
	.reg .b32 	%r<15>;
	.reg .b32 	%f<5>;
	.reg .b64 	%rd<8>;

	ld.param.u32 	%r3, [_Z18SimpleAdjustKerneliiPKfPf_param_0];
	ld.param.u32 	%r4, [_Z18SimpleAdjustKerneliiPKfPf_param_1];
	ld.param.u64 	%rd1, [_Z18SimpleAdjustKerneliiPKfPf_param_2];
	ld.param.u64 	%rd2, [_Z18SimpleAdjustKerneliiPKfPf_param_3];
	mov.u32 	%r6, %ctaid.x;
	mov.u32 	%r7, %ntid.x;
	mov.u32 	%r8, %tid.x;
	mad.lo.s32 	%r1, %r6, %r7, %r8;
	mov.u32 	%r9, %ctaid.y;
	mov.u32 	%r10, %ntid.y;
	mov.u32 	%r11, %tid.y;
	mad.lo.s32 	%r12, %r9, %r10, %r11;
	setp.ge.s32 	%p1, %r1, %r3;
	setp.ge.s32 	%p2, %r12, %r4;
	or.pred  	%p3, %p1, %p2;
	@%p3 bra 	$L__BB0_2;
	cvta.to.global.u64 	%rd3, %rd1;
	cvta.to.global.u64 	%rd4, %rd2;
	mad.lo.s32 	%r13, %r12, %r3, %r1;
	shl.b32 	%r14, %r13, 2;
	mul.wide.s32 	%rd5, %r14, 4;
	add.s64 	%rd6, %rd3, %rd5;
	ld.global.f32 	%f1, [%rd6];
	add.s64 	%rd7, %rd4, %rd5;
	st.global.f32 	[%rd7], %f1;
	ld.global.f32 	%f2, [%rd6+4];
	st.global.f32 	[%rd7+4], %f2;
	ld.global.f32 	%f3, [%rd6+8];
	st.global.f32 	[%rd7+8], %f3;
	ld.global.f32 	%f4, [%rd6+12];
	st.global.f32 	[%rd7+12], %f4;
$L__BB0_2:
	ret;

}


// ===== COMPILED SASS (sm_100) =====

	.target	sm_100

	.elftype	@"ET_EXEC"


//--------------------- .note.nv.tkinfo           --------------------------
	.section	.note.nv.tkinfo,"",@"SHT_NOTE"
	.sectionflags	@"SHF_NOTE_NV_TKINFO"
	.tkinfo
        /*0018*/ 	.word	0x00000002
        /*0030*/ 	.string	""
        /*0030*/ 	.string	"ptxas"
        /*0030*/ 	.string	"Cuda compilation tools, release 13.0, V13.0.88"
        /*0030*/ 	.string	"Build cuda_13.0.r13.0/compiler.36424714_0"
        /*0030*/ 	.string	"-arch sm_100 -m 64 "



//--------------------- .note.nv.cuinfo           --------------------------
	.section	.note.nv.cuinfo,"",@"SHT_NOTE"
	.sectionflags	@"SHF_NOTE_NV_CUINFO"
        /*0018*/ 	.short	0x0002
        /*001a*/ 	.short	0x0064
        /*001c*/ 	.short	0x0082
	.zero		2


//--------------------- .nv.info                  --------------------------
	.section	.nv.info,"",@"SHT_CUDA_INFO"
	.align	4


	//----- nvinfo : EIATTR_REGCOUNT
	.align		4
        /*0000*/ 	.byte	0x04, 0x2f
        /*0002*/ 	.short	(.L_1 - .L_0)
	.align		4
.L_0:
        /*0004*/ 	.word	index@(_Z18SimpleAdjustKerneliiPKfPf)
        /*0008*/ 	.word	0x00000010


	//----- nvinfo : EIATTR_FRAME_SIZE
	.align		4
.L_1:
        /*000c*/ 	.byte	0x04, 0x11
        /*000e*/ 	.short	(.L_3 - .L_2)
	.align		4
.L_2:
        /*0010*/ 	.word	index@(_Z18SimpleAdjustKerneliiPKfPf)
        /*0014*/ 	.word	0x00000000


	//----- nvinfo : EIATTR_MIN_STACK_SIZE
	.align		4
.L_3:
        /*0018*/ 	.byte	0x04, 0x12
        /*001a*/ 	.short	(.L_5 - .L_4)
	.align		4
.L_4:
        /*001c*/ 	.word	index@(_Z18SimpleAdjustKerneliiPKfPf)
        /*0020*/ 	.word	0x00000000
.L_5:


//--------------------- .nv.compat                --------------------------
	.section	.nv.compat,"",@"SHT_CUDA_COMPAT_INFO"
	.align	4
        /*0000*/ 	.byte	0x02, 0x09, 0x00, 0x00, 0x02, 0x02, 0x01, 0x00, 0x02, 0x05, 0x05, 0x00, 0x03, 0x07, 0x01, 0x01
        /*0010*/ 	.byte	0x02, 0x03, 0x00, 0x00, 0x02, 0x06, 0x01, 0x00, 0x04, 0x0b, 0x08, 0x00, 0x09, 0x00, 0x00, 0x00
        /*0020*/ 	.byte	0x00, 0x00, 0x00, 0x00


//--------------------- .nv.info._Z18SimpleAdjustKerneliiPKfPf --------------------------
	.section	.nv.info._Z18SimpleAdjustKerneliiPKfPf,"",@"SHT_CUDA_INFO"
	.sectionflags	@""
	.align	4


	//----- nvinfo : EIATTR_CUDA_API_VERSION
	.align		4
        /*0000*/ 	.byte	0x04, 0x37
        /*0002*/ 	.short	(.L_7 - .L_6)
.L_6:
        /*0004*/ 	.word	0x00000082


	//----- nvinfo : EIATTR_KPARAM_INFO
	.align		4
.L_7:
        /*0008*/ 	.byte	0x04, 0x17
        /*000a*/ 	.short	(.L_9 - .L_8)
.L_8:
        /*000c*/ 	.word	0x00000000
        /*0010*/ 	.short	0x0003
        /*0012*/ 	.short	0x0010
        /*0014*/ 	.byte	0x00, 0xf5, 0x21, 0x00


	//----- nvinfo : EIATTR_KPARAM_INFO
	.align		4
.L_9:
        /*0018*/ 	.byte	0x04, 0x17
        /*001a*/ 	.short	(.L_11 - .L_10)
.L_10:
        /*001c*/ 	.word	0x00000000
        /*0020*/ 	.short	0x0002
        /*0022*/ 	.short	0x0008
        /*0024*/ 	.byte	0x00, 0xf5, 0x21, 0x00


	//----- nvinfo : EIATTR_KPARAM_INFO
	.align		4
.L_11:
        /*0028*/ 	.byte	0x04, 0x17
        /*002a*/ 	.short	(.L_13 - .L_12)
.L_12:
        /*002c*/ 	.word	0x00000000
        /*0030*/ 	.short	0x0001
        /*0032*/ 	.short	0x0004
        /*0034*/ 	.byte	0x00, 0xf0, 0x11, 0x00


	//----- nvinfo : EIATTR_KPARAM_INFO
	.align		4
.L_13:
        /*0038*/ 	.byte	0x04, 0x17
        /*003a*/ 	.short	(.L_15 - .L_14)
.L_14:
        /*003c*/ 	.word	0x00000000
        /*0040*/ 	.short	0x0000
        /*0042*/ 	.short	0x0000
        /*0044*/ 	.byte	0x00, 0xf0, 0x11, 0x00


	//----- nvinfo : EIATTR_SPARSE_MMA_MASK
	.align		4
.L_15:
        /*0048*/ 	.byte	0x03, 0x50
        /*004a*/ 	.short	0x0000


	//----- nvinfo : EIATTR_MAXREG_COUNT
	.align		4
        /*004c*/ 	.byte	0x03, 0x1b
        /*004e*/ 	.short	0x00ff


	//----- nvinfo : EIATTR_MERCURY_ISA_VERSION
	.align		4
        /*0050*/ 	.byte	0x03, 0x5f
        /*0052*/ 	.short	0x0101


	//----- nvinfo : EIATTR_VRC_CTA_INIT_COUNT
	.align		4
        /*0054*/ 	.byte	0x02, 0x4a
	.zero		1
	.zero		1


	//----- nvinfo : EIATTR_EXIT_INSTR_OFFSETS
	.align		4
        /*0058*/ 	.byte	0x04, 0x1c
        /*005a*/ 	.short	(.L_17 - .L_16)


	//   ....[0]....
.L_16:
        /*005c*/ 	.word	0x000000c0


	//   ....[1]....
        /*0060*/ 	.word	0x000001c0


	//----- nvinfo : EIATTR_CBANK_PARAM_SIZE
	.align		4
.L_17:
        /*0064*/ 	.byte	0x03, 0x19
        /*0066*/ 	.short	0x0018


	//----- nvinfo : EIATTR_PARAM_CBANK
	.align		4
        /*0068*/ 	.byte	0x04, 0x0a
        /*006a*/ 	.short	(.L_19 - .L_18)
	.align		4
.L_18:
        /*006c*/ 	.word	index@(.nv.constant0._Z18SimpleAdjustKerneliiPKfPf)
        /*0070*/ 	.short	0x0380
        /*0072*/ 	.short	0x0018


	//----- nvinfo : EIATTR_SW_WAR
	.align		4
.L_19:
        /*0074*/ 	.byte	0x04, 0x36
        /*0076*/ 	.short	(.L_21 - .L_20)
.L_20:
        /*0078*/ 	.word	0x00000008
.L_21:


//--------------------- .nv.callgraph             --------------------------
	.section	.nv.callgraph,"",@"SHT_CUDA_CALLGRAPH"
	.align	4
	.sectionentsize	8
	.align		4
        /*0000*/ 	.word	0x00000000
	.align		4
        /*0004*/ 	.word	0xffffffff
	.align		4
        /*0008*/ 	.word	0x00000000
	.align		4
        /*000c*/ 	.word	0xfffffffe
	.align		4
        /*0010*/ 	.word	0x00000000
	.align		4
        /*0014*/ 	.word	0xfffffffd
	.align		4
        /*0018*/ 	.word	0x00000000
	.align		4
        /*001c*/ 	.word	0xfffffffc


//--------------------- .text._Z18SimpleAdjustKerneliiPKfPf --------------------------
	.section	.text._Z18SimpleAdjustKerneliiPKfPf,"ax",@progbits
	.align	128
        .global         _Z18SimpleAdjustKerneliiPKfPf
        .type           _Z18SimpleAdjustKerneliiPKfPf,@function
        .size           _Z18SimpleAdjustKerneliiPKfPf,(.L_x_1 - _Z18SimpleAdjustKerneliiPKfPf)
        .other          _Z18SimpleAdjustKerneliiPKfPf,@"STO_CUDA_ENTRY STV_DEFAULT"
_Z18SimpleAdjustKerneliiPKfPf:
.text._Z18SimpleAdjustKerneliiPKfPf:
[----:B------:R-:W-:Y:S01]  /*0000*/  LDC R1, c[0x0][0x37c] ;  /* 0x0000df00ff017b82 */ /* 0x000fe20000000800 */
[----:B------:R-:W0:Y:S07]  /*0010*/  S2R R2, SR_TID.Y ;  /* 0x0000000000027919 */ /* 0x000e2e0000002200 */
[----:B------:R-:W1:Y:S01]  /*0020*/  LDC R0, c[0x0][0x360] ;  /* 0x0000d800ff007b82 */ /* 0x000e620000000800 */
[----:B------:R-:W2:Y:S01]  /*0030*/  LDCU.64 UR6, c[0x0][0x380] ;  /* 0x00007000ff0677ac */ /* 0x000ea20008000a00 */
[----:B------:R-:W1:Y:S06]  /*0040*/  S2R R3, SR_TID.X ;  /* 0x0000000000037919 */ /* 0x000e6c0000002100 */
[----:B------:R-:W0:Y:S08]  /*0050*/  S2UR UR5, SR_CTAID.Y ;  /* 0x00000000000579c3 */ /* 0x000e300000002600 */
[----:B------:R-:W0:Y:S08]  /*0060*/  LDC R5, c[0x0][0x364] ;  /* 0x0000d900ff057b82 */ /* 0x000e300000000800 */
[----:B------:R-:W1:Y:S01]  /*0070*/  S2UR UR4, SR_CTAID.X ;  /* 0x00000000000479c3 */ /* 0x000e620000002500 */
[----:B0-----:R-:W-:-:S05]  /*0080*/  IMAD R5, R5, UR5, R2 ;  /* 0x0000000505057c24 */ /* 0x001fca000f8e0202 */
[----:B--2---:R-:W-:Y:S01]  /*0090*/  ISETP.GE.AND P0, PT, R5, UR7, PT ;  /* 0x0000000705007c0c */ /* 0x004fe2000bf06270 */
[----:B-1----:R-:W-:-:S05]  /*00a0*/  IMAD R0, R0, UR4, R3 ;  /* 0x0000000400007c24 */ /* 0x002fca000f8e0203 */
[----:B------:R-:W-:-:S13]  /*00b0*/  ISETP.GE.OR P0, PT, R0, UR6, P0 ;  /* 0x0000000600007c0c */ /* 0x000fda0008706670 */
[----:B------:R-:W-:Y:S05]  /*00c0*/  @P0 EXIT ;  /* 0x000000000000094d */ /* 0x000fea0003800000 */
[----:B------:R-:W0:Y:S01]  /*00d0*/  LDC.64 R2, c[0x0][0x388] ;  /* 0x0000e200ff027b82 */ /* 0x000e220000000a00 */
[----:B------:R-:W1:Y:S01]  /*00e0*/  LDCU.64 UR4, c[0x0][0x358] ;  /* 0x00006b00ff0477ac */ /* 0x000e620008000a00 */
[----:B------:R-:W-:-:S05]  /*00f0*/  IMAD R0, R5, UR6, R0 ;  /* 0x0000000605007c24 */ /* 0x000fca000f8e0200 */
[----:B------:R-:W-:Y:S01]  /*0100*/  SHF.L.U32 R7, R0, 0x2, RZ ;  /* 0x0000000200077819 */ /* 0x000fe200000006ff */
[----:B------:R-:W2:Y:S04]  /*0110*/  LDC.64 R4, c[0x0][0x390] ;  /* 0x0000e400ff047b82 */ /* 0x000ea80000000a00 */
[----:B0-----:R-:W-:-:S05]  /*0120*/  IMAD.WIDE R2, R7, 0x4, R2 ;  /* 0x0000000407027825 */ /* 0x001fca00078e0202 */
[----:B-1----:R-:W3:Y:S01]  /*0130*/  LDG.E R9, desc[UR4][R2.64] ;  /* 0x0000000402097981 */ /* 0x002ee2000c1e1900 */
[----:B--2---:R-:W-:-:S05]  /*0140*/  IMAD.WIDE R4, R7, 0x4, R4 ;  /* 0x0000000407047825 */ /* 0x004fca00078e0204 */
[----:B---3--:R-:W-:Y:S04]  /*0150*/  STG.E desc[UR4][R4.64], R9 ;  /* 0x0000000904007986 */ /* 0x008fe8000c101904 */
[----:B------:R-:W2:Y:S04]  /*0160*/  LDG.E R7, desc[UR4][R2.64+0x4] ;  /* 0x0000040402077981 */ /* 0x000ea8000c1e1900 */
[----:B--2---:R-:W-:Y:S04]  /*0170*/  STG.E desc[UR4][R4.64+0x4], R7 ;  /* 0x0000040704007986 */ /* 0x004fe8000c101904 */
[----:B------:R-:W2:Y:S04]  /*0180*/  LDG.E R11, desc[UR4][R2.64+0x8] ;  /* 0x00000804020b7981 */ /* 0x000ea8000c1e1900 */
[----:B--2---:R-:W-:Y:S04]  /*0190*/  STG.E desc[UR4][R4.64+0x8], R11 ;  /* 0x0000080b04007986 */ /* 0x004fe8000c101904 */
[----:B------:R-:W2:Y:S04]  /*01a0*/  LDG.E R13, desc[UR4][R2.64+0xc] ;  /* 0x00000c04020d7981 */ /* 0x000ea8000c1e1900 */
[----:B--2---:R-:W-:Y:S01]  /*01b0*/  STG.E desc[UR4][R4.64+0xc], R13 ;  /* 0x00000c0d04007986 */ /* 0x004fe2000c101904 */
[----:B------:R-:W-:Y:S05]  /*01c0*/  EXIT ;  /* 0x000000000000794d */ /* 0x000fea0003800000 */
.L_x_0:
[----:B------:R-:W-:-:S00]  /*01d0*/  BRA `(.L_x_0) ;  /* 0xfffffffc00fc7947 */ /* 0x000fc0000383ffff */
[----:B------:R-:W-:-:S00]  /*01e0*/  NOP ;  /* 0x0000000000007918 */ /* 0x000fc00000000000 */
        /* <DEDUP_REMOVED lines=9> */
.L_x_1:


//--------------------- .nv.shared.reserved.0     --------------------------
	.section	.nv.shared.reserved.0,"aw",@nobits
	.weak		__nv_reservedSMEM_offset_0_alias
	.size		__nv_reservedSMEM_offset_0_alias, 0, 64
	.other		__nv_reservedSMEM_offset_0_alias,@"STO_CUDA_RESERVED_SHARED STV_DEFAULT"
__nv_reservedSMEM_offset_0_alias:
	.zero		0
	.zero		64


//--------------------- .nv.constant0._Z18SimpleAdjustKerneliiPKfPf --------------------------
	.section	.nv.constant0._Z18SimpleAdjustKerneliiPKfPf,"a",@progbits
	.sectionflags	@""
	.align	4
.nv.constant0._Z18SimpleAdjustKerneliiPKfPf:
	.zero		920


//--------------------- SYMBOLS --------------------------

	.type		.nv.reservedSmem.offset0,@object
	.size		.nv.reservedSmem.offset0,0x4
